	.headerflags	@"EF_CUDA_TEXMODE_UNIFIED EF_CUDA_64BIT_ADDRESS EF_CUDA_ACCELERATORS EF_CUDA_SM90 EF_CUDA_VIRTUAL_SM(EF_CUDA_SM90)"
	.elftype	@"ET_EXEC"


//--------------------- .nv.info                  --------------------------
	.section	.nv.info,"",@"SHT_CUDA_INFO"
	.align	4


	//----- nvinfo : EIATTR_REGCOUNT
	.align		4
        /*0000*/ 	.byte	0x04, 0x2f
        /*0002*/ 	.short	(.L_3 - .L_2)
	.align		4
.L_2:
        /*0004*/ 	.word	index@(triton_poi_fused__native_batch_norm_legit_no_training_relu_2)
        /*0008*/ 	.word	0x00000014


	//----- nvinfo : EIATTR_MIN_STACK_SIZE
	.align		4
.L_3:
        /*000c*/ 	.byte	0x04, 0x12
        /*000e*/ 	.short	(.L_5 - .L_4)
	.align		4
.L_4:
        /*0010*/ 	.word	index@(triton_poi_fused__native_batch_norm_legit_no_training_relu_2)
        /*0014*/ 	.word	0x00000000


	//----- nvinfo : EIATTR_FRAME_SIZE
	.align		4
.L_5:
        /*0018*/ 	.byte	0x04, 0x11
        /*001a*/ 	.short	(.L_7 - .L_6)
	.align		4
.L_6:
        /*001c*/ 	.word	index@(triton_poi_fused__native_batch_norm_legit_no_training_relu_2)
        /*0020*/ 	.word	0x00000000


	//----- nvinfo : EIATTR_MIN_STACK_SIZE
	.align		4
.L_7:
        /*0024*/ 	.byte	0x04, 0x12
        /*0026*/ 	.short	(.L_9 - .L_8)
	.align		4
.L_8:
        /*0028*/ 	.word	index@(triton_poi_fused__native_batch_norm_legit_no_training_relu_2)
        /*002c*/ 	.word	0x00000000
.L_9:


//--------------------- .nv.info.triton_poi_fused__native_batch_norm_legit_no_training_relu_2 --------------------------
	.section	.nv.info.triton_poi_fused__native_batch_norm_legit_no_training_relu_2,"",@"SHT_CUDA_INFO"
	.sectionflags	@""
	.align	4


	//----- nvinfo : EIATTR_CUDA_API_VERSION
	.align		4
        /*0000*/ 	.byte	0x04, 0x37
        /*0002*/ 	.short	(.L_11 - .L_10)
.L_10:
        /*0004*/ 	.word	0x0000007c


	//----- nvinfo : EIATTR_KPARAM_INFO
	.align		4
.L_11:
        /*0008*/ 	.byte	0x04, 0x17
        /*000a*/ 	.short	(.L_13 - .L_12)
.L_12:
        /*000c*/ 	.word	0x00000000
        /*0010*/ 	.short	0x0006
        /*0012*/ 	.short	0x0030
        /*0014*/ 	.byte	0x00, 0xf0, 0x11, 0x00


	//----- nvinfo : EIATTR_KPARAM_INFO
	.align		4
.L_13:
        /*0018*/ 	.byte	0x04, 0x17
        /*001a*/ 	.short	(.L_15 - .L_14)
.L_14:
        /*001c*/ 	.word	0x00000000
        /*0020*/ 	.short	0x0005
        /*0022*/ 	.short	0x0028
        /*0024*/ 	.byte	0x00, 0xf4, 0x21, 0x00


	//----- nvinfo : EIATTR_KPARAM_INFO
	.align		4
.L_15:
        /*0028*/ 	.byte	0x04, 0x17
        /*002a*/ 	.short	(.L_17 - .L_16)
.L_16:
        /*002c*/ 	.word	0x00000000
        /*0030*/ 	.short	0x0004
        /*0032*/ 	.short	0x0020
        /*0034*/ 	.byte	0x00, 0xf4, 0x21, 0x00


	//----- nvinfo : EIATTR_KPARAM_INFO
	.align		4
.L_17:
        /*0038*/ 	.byte	0x04, 0x17
        /*003a*/ 	.short	(.L_19 - .L_18)
.L_18:
        /*003c*/ 	.word	0x00000000
        /*0040*/ 	.short	0x0003
        /*0042*/ 	.short	0x0018
        /*0044*/ 	.byte	0x00, 0xf4, 0x21, 0x00


	//----- nvinfo : EIATTR_KPARAM_INFO
	.align		4
.L_19:
        /*0048*/ 	.byte	0x04, 0x17
        /*004a*/ 	.short	(.L_21 - .L_20)
.L_20:
        /*004c*/ 	.word	0x00000000
        /*0050*/ 	.short	0x0002
        /*0052*/ 	.short	0x0010
        /*0054*/ 	.byte	0x00, 0xf4, 0x21, 0x00


	//----- nvinfo : EIATTR_KPARAM_INFO
	.align		4
.L_21:
        /*0058*/ 	.byte	0x04, 0x17
        /*005a*/ 	.short	(.L_23 - .L_22)
.L_22:
        /*005c*/ 	.word	0x00000000
        /*0060*/ 	.short	0x0001
        /*0062*/ 	.short	0x0008
        /*0064*/ 	.byte	0x00, 0xf4, 0x21, 0x00


	//----- nvinfo : EIATTR_KPARAM_INFO
	.align		4
.L_23:
        /*0068*/ 	.byte	0x04, 0x17
        /*006a*/ 	.short	(.L_25 - .L_24)
.L_24:
        /*006c*/ 	.word	0x00000000
        /*0070*/ 	.short	0x0000
        /*0072*/ 	.short	0x0000
        /*0074*/ 	.byte	0x00, 0xf4, 0x21, 0x00


	//----- nvinfo : EIATTR_SPARSE_MMA_MASK
	.align		4
.L_25:
        /*0078*/ 	.byte	0x03, 0x50
        /*007a*/ 	.short	0x0000


	//----- nvinfo : EIATTR_MAXREG_COUNT
	.align		4
        /*007c*/ 	.byte	0x03, 0x1b
        /*007e*/ 	.short	0x00ff


	//----- nvinfo : EIATTR_EXIT_INSTR_OFFSETS
	.align		4
        /*0080*/ 	.byte	0x04, 0x1c
        /*0082*/ 	.short	(.L_27 - .L_26)


	//   ....[0]....
.L_26:
        /*0084*/ 	.word	0x00000450


	//----- nvinfo : EIATTR_REQNTID
	.align		4
.L_27:
        /*0088*/ 	.byte	0x04, 0x10
        /*008a*/ 	.short	(.L_29 - .L_28)
.L_28:
        /*008c*/ 	.word	0x00000080
        /*0090*/ 	.word	0x00000001
        /*0094*/ 	.word	0x00000001


	//----- nvinfo : EIATTR_CBANK_PARAM_SIZE
	.align		4
.L_29:
        /*0098*/ 	.byte	0x03, 0x19
        /*009a*/ 	.short	0x0034


	//----- nvinfo : EIATTR_PARAM_CBANK
	.align		4
        /*009c*/ 	.byte	0x04, 0x0a
        /*009e*/ 	.short	(.L_31 - .L_30)
	.align		4
.L_30:
        /*00a0*/ 	.word	index@(.nv.constant0.triton_poi_fused__native_batch_norm_legit_no_training_relu_2)
        /*00a4*/ 	.short	0x0210
        /*00a6*/ 	.short	0x0034


	//----- nvinfo : EIATTR_SW_WAR
	.align		4
.L_31:
        /*00a8*/ 	.byte	0x04, 0x36
        /*00aa*/ 	.short	(.L_33 - .L_32)
.L_32:
        /*00ac*/ 	.word	0x00000008
.L_33:


//--------------------- .nv.callgraph             --------------------------
	.section	.nv.callgraph,"",@"SHT_CUDA_CALLGRAPH"
	.align	4
	.sectionentsize	8
	.align		4
        /*0000*/ 	.word	0x00000000
	.align		4
        /*0004*/ 	.word	0xffffffff
	.align		4
        /*0008*/ 	.word	0x00000000
	.align		4
        /*000c*/ 	.word	0xfffffffe
	.align		4
        /*0010*/ 	.word	0x00000000
	.align		4
        /*0014*/ 	.word	0xfffffffd
	.align		4
        /*0018*/ 	.word	0x00000000
	.align		4
        /*001c*/ 	.word	0xfffffffc


//--------------------- .nv.constant4             --------------------------
	.section	.nv.constant4,"a",@progbits
	.align	8
	.align		8
.nv.constant4:
        /*0000*/ 	.dword	_$_str
	.align		8
        /*0008*/ 	.dword	_$_str_$_2


//--------------------- .text.triton_poi_fused__native_batch_norm_legit_no_training_relu_2 --------------------------
	.section	.text.triton_poi_fused__native_batch_norm_legit_no_training_relu_2,"ax",@progbits
	.align	128
        .global         triton_poi_fused__native_batch_norm_legit_no_training_relu_2
        .type           triton_poi_fused__native_batch_norm_legit_no_training_relu_2,@function
        .size           triton_poi_fused__native_batch_norm_legit_no_training_relu_2,(.L_x_1 - triton_poi_fused__native_batch_norm_legit_no_training_relu_2)
        .other          triton_poi_fused__native_batch_norm_legit_no_training_relu_2,@"STO_CUDA_ENTRY STV_DEFAULT"
triton_poi_fused__native_batch_norm_legit_no_training_relu_2:
.text.triton_poi_fused__native_batch_norm_legit_no_training_relu_2:
[----:B------:R-:W-:Y:S01]  /*0000*/  LDC R1, c[0x0][0x28] ;  /* 0x00000a00ff017b82 */ /* 0x000fe20000000800 */
[----:B------:R-:W1:Y:S07]  /*0010*/  S2R R0, SR_TID.X ;  /* 0x0000000000007919 */ /* 0x000e6e0000002100 */
[----:B------:R-:W2:Y:S01]  /*0020*/  LDC.64 R10, c[0x0][0x220] ;  /* 0x00008800ff0a7b82 */ /* 0x000ea20000000a00 */
[----:B------:R-:W-:Y:S01]  /*0030*/  ULDC.64 UR4, c[0x0][0x208] ;  /* 0x0000820000047ab9 */ /* 0x000fe20000000a00 */
[----:B------:R-:W3:Y:S06]  /*0040*/  S2R R5, SR_CTAID.X ;  /* 0x0000000000057919 */ /* 0x000eec0000002500 */
[----:B------:R-:W4:Y:S08]  /*0050*/  LDC.64 R8, c[0x0][0x218] ;  /* 0x00008600ff087b82 */ /* 0x000f300000000a00 */
[----:B------:R-:W5:Y:S08]  /*0060*/  LDC.64 R12, c[0x0][0x228] ;  /* 0x00008a00ff0c7b82 */ /* 0x000f700000000a00 */
[----:B------:R-:W4:Y:S01]  /*0070*/  LDC.64 R14, c[0x0][0x230] ;  /* 0x00008c00ff0e7b82 */ /* 0x000f220000000a00 */
[----:B-1----:R-:W-:-:S02]  /*0080*/  SHF.L.U32 R0, R0, 0x2, RZ ;  /* 0x0000000200007819 */ /* 0x002fc400000006ff */
[----:B---3--:R-:W-:Y:S02]  /*0090*/  SHF.R.S32.HI R3, RZ, 0x16, R5 ;  /* 0x00000016ff037819 */ /* 0x008fe40000011405 */
[----:B------:R-:W-:Y:S02]  /*00a0*/  LOP3.LUT R0, R0, 0x1fc, RZ, 0xc0, !PT ;  /* 0x000001fc00007812 */ /* 0x000fe400078ec0ff */
[----:B------:R-:W-:Y:S02]  /*00b0*/  SGXT R3, R3, 0x1 ;  /* 0x000000010303781a */ /* 0x000fe40000000200 */
[----:B------:R-:W-:Y:S02]  /*00c0*/  LEA R0, R5, R0, 0x9 ;  /* 0x0000000005007211 */ /* 0x000fe400078e48ff */
[----:B------:R-:W1:Y:S02]  /*00d0*/  LDC.64 R4, c[0x0][0x210] ;  /* 0x00008400ff047b82 */ /* 0x000e640000000a00 */
[----:B------:R-:W-:-:S04]  /*00e0*/  LEA.HI R3, R3, R0, RZ, 0xa ;  /* 0x0000000003037211 */ /* 0x000fc800078f50ff */
[----:B------:R-:W-:-:S04]  /*00f0*/  SHF.R.S32.HI R3, RZ, 0xa, R3 ;  /* 0x0000000aff037819 */ /* 0x000fc80000011403 */
[----:B------:R-:W-:-:S04]  /*0100*/  LEA.HI R2, R3, R3, RZ, 0x4 ;  /* 0x0000000303027211 */ /* 0x000fc800078f20ff */
[----:B------:R-:W-:-:S04]  /*0110*/  LOP3.LUT R2, R2, 0xfffffff0, RZ, 0xc0, !PT ;  /* 0xfffffff002027812 */ /* 0x000fc800078ec0ff */
[----:B------:R-:W-:-:S05]  /*0120*/  IADD3 R3, R3, -R2, RZ ;  /* 0x8000000203037210 */ /* 0x000fca0007ffe0ff */
[----:B--2---:R-:W-:-:S06]  /*0130*/  IMAD.WIDE R10, R3, 0x4, R10 ;  /* 0x00000004030a7825 */ /* 0x004fcc00078e020a */
[----:B------:R-:W2:Y:S01]  /*0140*/  LDG.E.EL R11, desc[UR4][R10.64] ;  /* 0x000000040a0b7981 */ /* 0x000ea2000c2e1900 */
[----:B-1----:R-:W-:-:S04]  /*0150*/  IMAD.WIDE R4, R0, 0x4, R4 ;  /* 0x0000000400047825 */ /* 0x002fc800078e0204 */
[C---:B----4-:R-:W-:Y:S02]  /*0160*/  IMAD.WIDE R8, R3.reuse, 0x4, R8 ;  /* 0x0000000403087825 */ /* 0x050fe400078e0208 */
[----:B------:R-:W3:Y:S04]  /*0170*/  LDG.E.128 R4, desc[UR4][R4.64] ;  /* 0x0000000404047981 */ /* 0x000ee8000c1e1d00 */
[----:B------:R1:W3:Y:S01]  /*0180*/  LDG.E.EL R2, desc[UR4][R8.64] ;  /* 0x0000000408027981 */ /* 0x0002e2000c2e1900 */
[----:B-----5:R-:W-:-:S04]  /*0190*/  IMAD.WIDE R12, R3, 0x4, R12 ;  /* 0x00000004030c7825 */ /* 0x020fc800078e020c */
[----:B0-----:R-:W-:Y:S02]  /*01a0*/  IMAD.WIDE R14, R3, 0x4, R14 ;  /* 0x00000004030e7825 */ /* 0x001fe400078e020e */
[----:B------:R0:W4:Y:S04]  /*01b0*/  LDG.E.EL R3, desc[UR4][R12.64] ;  /* 0x000000040c037981 */ /* 0x000128000c2e1900 */
[----:B------:R-:W4:Y:S01]  /*01c0*/  LDG.E.EL R10, desc[UR4][R14.64] ;  /* 0x000000040e0a7981 */ /* 0x000f22000c2e1900 */
[----:B-1----:R-:W-:Y:S01]  /*01d0*/  SHF.R.S32.HI R9, RZ, 0x1f, R0 ;  /* 0x0000001fff097819 */ /* 0x002fe20000011400 */
[----:B0-----:R-:W-:-:S03]  /*01e0*/  HFMA2.MMA R12, -RZ, RZ, 1.625, 0 ;  /* 0x3e800000ff0c7435 */ /* 0x001fc600000001ff */
[----:B------:R-:W-:Y:S02]  /*01f0*/  LEA.HI R17, R9, R0, RZ, 0xe ;  /* 0x0000000009117211 */ /* 0x000fe400078f70ff */
[----:B------:R-:W0:Y:S02]  /*0200*/  LDC.64 R8, c[0x0][0x238] ;  /* 0x00008e00ff087b82 */ /* 0x000e240000000a00 */
[----:B------:R-:W-:Y:S02]  /*0210*/  LOP3.LUT R13, R17, 0xffffc000, RZ, 0xc0, !PT ;  /* 0xffffc000110d7812 */ /* 0x000fe400078ec0ff */
[----:B------:R-:W-:Y:S02]  /*0220*/  SHF.R.S32.HI R17, RZ, 0xe, R17 ;  /* 0x0000000eff117819 */ /* 0x000fe40000011411 */
[----:B------:R-:W-:-:S05]  /*0230*/  IADD3 R0, R0, -R13, RZ ;  /* 0x8000000d00007210 */ /* 0x000fca0007ffe0ff */
[----:B------:R-:W-:-:S04]  /*0240*/  IMAD R17, R17, 0x4c00, R0 ;  /* 0x00004c0011117824 */ /* 0x000fc800078e0200 */
[----:B0-----:R-:W-:-:S04]  /*0250*/  IMAD.WIDE R8, R17, 0x4, R8 ;  /* 0x0000000411087825 */ /* 0x001fc800078e0208 */
[----:B--2---:R-:W-:-:S04]  /*0260*/  FADD R11, R11, 0.0010000000474974513054 ;  /* 0x3a83126f0b0b7421 */ /* 0x004fc80000000000 */
[----:B------:R-:W0:Y:S02]  /*0270*/  MUFU.SQRT R16, R11 ;  /* 0x0000000b00107308 */ /* 0x000e240000002000 */
[C---:B0-----:R-:W-:Y:S02]  /*0280*/  FSETP.GT.AND P0, PT, R16.reuse, 8.50705917302346158658e+37, PT ;  /* 0x7e8000001000780b */ /* 0x041fe40003f04000 */
[----:B------:R-:W-:-:S11]  /*0290*/  FSETP.GEU.AND P1, PT, R16, 1.175494350822287508e-38, PT ;  /* 0x008000001000780b */ /* 0x000fd60003f2e000 */
[----:B------:R-:W-:-:S04]  /*02a0*/  @P0 FMUL R16, R16, 0.25 ;  /* 0x3e80000010100820 */ /* 0x000fc80000400000 */
[----:B------:R-:W-:-:S06]  /*02b0*/  @!P1 FMUL R16, R16, 16777216 ;  /* 0x4b80000010109820 */ /* 0x000fcc0000400000 */
[----:B------:R-:W0:Y:S01]  /*02c0*/  MUFU.RCP R16, R16 ;  /* 0x0000001000107308 */ /* 0x000e220000001000 */
[----:B------:R-:W-:Y:S01]  /*02d0*/  FSEL R11, R12, 1, P0 ;  /* 0x3f8000000c0b7808 */ /* 0x000fe20000000000 */
[----:B---3--:R-:W-:-:S04]  /*02e0*/  FADD R4, R4, -R2 ;  /* 0x8000000204047221 */ /* 0x008fc80000000000 */
[----:B------:R-:W-:Y:S01]  /*02f0*/  @!P1 FMUL R11, R11, 16777216 ;  /* 0x4b8000000b0b9820 */ /* 0x000fe20000400000 */
[--C-:B------:R-:W-:Y:S01]  /*0300*/  FADD R0, R5, -R2.reuse ;  /* 0x8000000205007221 */ /* 0x100fe20000000000 */
[--C-:B------:R-:W-:Y:S01]  /*0310*/  FADD R6, R6, -R2.reuse ;  /* 0x8000000206067221 */ /* 0x100fe20000000000 */
[----:B------:R-:W-:Y:S01]  /*0320*/  FADD R2, R7, -R2 ;  /* 0x8000000207027221 */ /* 0x000fe20000000000 */
[----:B0-----:R-:W-:-:S04]  /*0330*/  FMUL R11, R16, R11 ;  /* 0x0000000b100b7220 */ /* 0x001fc80000400000 */
[C---:B------:R-:W-:Y:S01]  /*0340*/  FMUL R4, R11.reuse, R4 ;  /* 0x000000040b047220 */ /* 0x040fe20000400000 */
[C---:B------:R-:W-:Y:S01]  /*0350*/  FMUL R7, R11.reuse, R0 ;  /* 0x000000000b077220 */ /* 0x040fe20000400000 */
[C---:B------:R-:W-:Y:S01]  /*0360*/  FMUL R5, R11.reuse, R6 ;  /* 0x000000060b057220 */ /* 0x040fe20000400000 */
[----:B------:R-:W-:Y:S01]  /*0370*/  FMUL R11, R11, R2 ;  /* 0x000000020b0b7220 */ /* 0x000fe20000400000 */
[C-C-:B----4-:R-:W-:Y:S01]  /*0380*/  FFMA R4, R3.reuse, R4, R10.reuse ;  /* 0x0000000403047223 */ /* 0x150fe2000000000a */
[C-C-:B------:R-:W-:Y:S01]  /*0390*/  FFMA R7, R3.reuse, R7, R10.reuse ;  /* 0x0000000703077223 */ /* 0x140fe2000000000a */
[C-C-:B------:R-:W-:Y:S01]  /*03a0*/  FFMA R5, R3.reuse, R5, R10.reuse ;  /* 0x0000000503057223 */ /* 0x140fe2000000000a */
[----:B------:R-:W-:Y:S02]  /*03b0*/  FFMA R11, R3, R11, R10 ;  /* 0x0000000b030b7223 */ /* 0x000fe4000000000a */
[----:B------:R-:W-:Y:S02]  /*03c0*/  FSETP.GEU.AND P3, PT, R4, RZ, PT ;  /* 0x000000ff0400720b */ /* 0x000fe40003f6e000 */
[----:B------:R-:W-:-:S02]  /*03d0*/  FSETP.GEU.AND P2, PT, R7, RZ, PT ;  /* 0x000000ff0700720b */ /* 0x000fc40003f4e000 */
[----:B------:R-:W-:Y:S02]  /*03e0*/  FSETP.GEU.AND P1, PT, R5, RZ, PT ;  /* 0x000000ff0500720b */ /* 0x000fe40003f2e000 */
[----:B------:R-:W-:Y:S02]  /*03f0*/  FSETP.GEU.AND P0, PT, R11, RZ, PT ;  /* 0x000000ff0b00720b */ /* 0x000fe40003f0e000 */
[----:B------:R-:W-:Y:S02]  /*0400*/  SEL R12, R4, RZ, P3 ;  /* 0x000000ff040c7207 */ /* 0x000fe40001800000 */
[----:B------:R-:W-:Y:S02]  /*0410*/  SEL R13, R7, RZ, P2 ;  /* 0x000000ff070d7207 */ /* 0x000fe40001000000 */
[----:B------:R-:W-:Y:S02]  /*0420*/  SEL R14, R5, RZ, P1 ;  /* 0x000000ff050e7207 */ /* 0x000fe40000800000 */
[----:B------:R-:W-:-:S05]  /*0430*/  SEL R15, R11, RZ, P0 ;  /* 0x000000ff0b0f7207 */ /* 0x000fca0000000000 */
[----:B------:R-:W-:Y:S01]  /*0440*/  STG.E.128 desc[UR4][R8.64], R12 ;  /* 0x0000000c08007986 */ /* 0x000fe2000c101d04 */
[----:B------:R-:W-:Y:S05]  /*0450*/  EXIT ;  /* 0x000000000000794d */ /* 0x000fea0003800000 */
.L_x_0:
[----:B------:R-:W-:-:S00]  /*0460*/  BRA `(.L_x_0) ;  /* 0xfffffffc00fc7947 */ /* 0x000fc0000383ffff */
[----:B------:R-:W-:-:S00]  /*0470*/  NOP ;  /* 0x0000000000007918 */ /* 0x000fc00000000000 */
        /* <DEDUP_REMOVED lines=8> */
.L_x_1:


//--------------------- .nv.global.init           --------------------------
	.section	.nv.global.init,"aw",@progbits
.nv.global.init:
	.type		_$_str,@object
	.size		_$_str,(_$_str_$_2 - _$_str)
_$_str:
        /*0000*/ 	.byte	0x5f, 0x5f, 0x43, 0x55, 0x44, 0x41, 0x5f, 0x46, 0x54, 0x5a, 0x00
	.type		_$_str_$_2,@object
	.size		_$_str_$_2,(.L_1 - _$_str_$_2)
_$_str_$_2:
        /*000b*/ 	.byte	0x5f, 0x5f, 0x43, 0x55, 0x44, 0x41, 0x5f, 0x50, 0x52, 0x45, 0x43, 0x5f, 0x53, 0x51, 0x52, 0x54
        /*001b*/ 	.byte	0x00
.L_1:


//--------------------- .nv.constant0.triton_poi_fused__native_batch_norm_legit_no_training_relu_2 --------------------------
	.section	.nv.constant0.triton_poi_fused__native_batch_norm_legit_no_training_relu_2,"a",@progbits
	.sectionflags	@""
	.align	4
.nv.constant0.triton_poi_fused__native_batch_norm_legit_no_training_relu_2:
	.zero		580
